//
// Generated by NVIDIA NVVM Compiler
//
// Compiler Build ID: CL-36424714
// Cuda compilation tools, release 13.0, V13.0.88
// Based on NVVM 20.0.0
//

.version 9.0
.target sm_100
.address_size 64

	// .globl	_Z12colorConvertPhS_ii
// _ZZ5sobelPhS_iiE9ds_PIXELS has been demoted

.visible .entry _Z12colorConvertPhS_ii(
	.param .u64 .ptr .align 1 _Z12colorConvertPhS_ii_param_0,
	.param .u64 .ptr .align 1 _Z12colorConvertPhS_ii_param_1,
	.param .u32 _Z12colorConvertPhS_ii_param_2,
	.param .u32 _Z12colorConvertPhS_ii_param_3
)
{
	.reg .pred 	%p<4>;
	.reg .b16 	%rs<4>;
	.reg .b32 	%r<16>;
	.reg .b64 	%rd<9>;
	.reg .b64 	%fd<7>;

	ld.param.u64 	%rd1, [_Z12colorConvertPhS_ii_param_0];
	ld.param.u64 	%rd2, [_Z12colorConvertPhS_ii_param_1];
	ld.param.u32 	%r4, [_Z12colorConvertPhS_ii_param_2];
	ld.param.u32 	%r3, [_Z12colorConvertPhS_ii_param_3];
	mov.u32 	%r6, %ctaid.x;
	mov.u32 	%r7, %ntid.x;
	mov.u32 	%r8, %tid.x;
	mad.lo.s32 	%r1, %r6, %r7, %r8;
	mov.u32 	%r9, %ctaid.y;
	mov.u32 	%r10, %ntid.y;
	mov.u32 	%r11, %tid.y;
	mad.lo.s32 	%r12, %r9, %r10, %r11;
	setp.ge.s32 	%p1, %r1, %r3;
	setp.ge.s32 	%p2, %r12, %r4;
	or.pred  	%p3, %p1, %p2;
	@%p3 bra 	$L__BB0_2;
	cvta.to.global.u64 	%rd3, %rd2;
	cvta.to.global.u64 	%rd4, %rd1;
	mad.lo.s32 	%r13, %r3, %r12, %r1;
	mul.lo.s32 	%r14, %r13, 3;
	cvt.s64.s32 	%rd5, %r14;
	add.s64 	%rd6, %rd3, %rd5;
	ld.global.u8 	%rs1, [%rd6];
	cvt.rn.f64.u16 	%fd1, %rs1;
	ld.global.u8 	%rs2, [%rd6+1];
	cvt.rn.f64.u16 	%fd2, %rs2;
	mul.f64 	%fd3, %fd2, 0d3FE6B851EB851EB8;
	fma.rn.f64 	%fd4, %fd1, 0d3FB1EB851EB851EC, %fd3;
	ld.global.u8 	%rs3, [%rd6+2];
	cvt.rn.f64.u16 	%fd5, %rs3;
	fma.rn.f64 	%fd6, %fd5, 0d3FCAE147AE147AE1, %fd4;
	cvt.rzi.u32.f64 	%r15, %fd6;
	cvt.s64.s32 	%rd7, %r13;
	add.s64 	%rd8, %rd4, %rd7;
	st.global.u8 	[%rd8], %r15;
$L__BB0_2:
	ret;

}
	// .globl	_Z5sobelPhS_ii
.visible .entry _Z5sobelPhS_ii(
	.param .u64 .ptr .align 1 _Z5sobelPhS_ii_param_0,
	.param .u64 .ptr .align 1 _Z5sobelPhS_ii_param_1,
	.param .u32 _Z5sobelPhS_ii_param_2,
	.param .u32 _Z5sobelPhS_ii_param_3
)
{
	.reg .pred 	%p<24>;
	.reg .b16 	%rs<10>;
	.reg .b32 	%r<39>;
	.reg .b32 	%f<24>;
	.reg .b64 	%rd<9>;
	// demoted variable
	.shared .align 1 .b8 _ZZ5sobelPhS_iiE9ds_PIXELS[256];
	ld.param.u64 	%rd1, [_Z5sobelPhS_ii_param_0];
	ld.param.u64 	%rd2, [_Z5sobelPhS_ii_param_1];
	ld.param.u32 	%r9, [_Z5sobelPhS_ii_param_2];
	ld.param.u32 	%r8, [_Z5sobelPhS_ii_param_3];
	mov.u32 	%r11, %ctaid.x;
	mov.u32 	%r12, %ntid.x;
	add.s32 	%r14, %r12, -2;
	mov.u32 	%r15, %tid.x;
	mad.lo.s32 	%r16, %r14, %r11, %r15;
	setp.eq.s32 	%p6, %r15, 0;
	add.s32 	%r2, %r16, -1;
	mov.u32 	%r17, %ctaid.y;
	mov.u32 	%r3, %ntid.y;
	add.s32 	%r18, %r3, -2;
	mov.u32 	%r4, %tid.y;
	mad.lo.s32 	%r19, %r18, %r17, %r4;
	add.s32 	%r5, %r19, -1;
	setp.le.s32 	%p7, %r2, %r8;
	setp.le.s32 	%p8, %r5, %r9;
	and.pred  	%p1, %p7, %p8;
	setp.gt.s32 	%p9, %r2, 0;
	setp.lt.s32 	%p10, %r2, %r8;
	and.pred  	%p11, %p9, %p10;
	setp.gt.s32 	%p12, %r19, 1;
	setp.le.s32 	%p13, %r19, %r9;
	and.pred  	%p14, %p12, %p13;
	and.pred  	%p2, %p11, %p14;
	setp.eq.s32 	%p15, %r4, 0;
	or.pred  	%p16, %p6, %p15;
	add.s32 	%r21, %r12, -1;
	setp.ge.u32 	%p17, %r15, %r21;
	mov.pred 	%p23, 0;
	or.pred  	%p18, %p16, %p17;
	@%p18 bra 	$L__BB1_2;
	add.s32 	%r22, %r3, -1;
	setp.lt.u32 	%p19, %r4, %r22;
	and.pred  	%p23, %p19, %p1;
$L__BB1_2:
	mad.lo.s32 	%r6, %r8, %r5, %r2;
	shl.b32 	%r23, %r4, 4;
	mov.u32 	%r24, _ZZ5sobelPhS_iiE9ds_PIXELS;
	add.s32 	%r25, %r24, %r23;
	add.s32 	%r7, %r25, %r15;
	not.pred 	%p20, %p1;
	@%p20 bra 	$L__BB1_6;
	not.pred 	%p21, %p2;
	@%p21 bra 	$L__BB1_5;
	cvt.s64.s32 	%rd3, %r6;
	cvta.to.global.u64 	%rd4, %rd2;
	add.s64 	%rd5, %rd4, %rd3;
	ld.global.u8 	%rs2, [%rd5];
	st.shared.u8 	[%r7], %rs2;
	bra.uni 	$L__BB1_6;
$L__BB1_5:
	mov.b16 	%rs1, 0;
	st.shared.u8 	[%r7], %rs1;
$L__BB1_6:
	bar.sync 	0;
	not.pred 	%p22, %p23;
	@%p22 bra 	$L__BB1_8;
	ld.shared.u8 	%rs3, [%r7+-17];
	cvt.rn.f32.u16 	%f1, %rs3;
	ld.shared.u8 	%rs4, [%r7+-15];
	cvt.u32.u16 	%r26, %rs4;
	neg.s32 	%r27, %r26;
	cvt.rn.f32.s32 	%f2, %r27;
	add.f32 	%f3, %f1, %f2;
	ld.shared.u8 	%rs5, [%r7+-1];
	mul.wide.u16 	%r28, %rs5, 2;
	cvt.rn.f32.u32 	%f4, %r28;
	add.f32 	%f5, %f3, %f4;
	ld.shared.u8 	%rs6, [%r7+1];
	mul.wide.u16 	%r29, %rs6, 2;
	neg.s32 	%r30, %r29;
	cvt.rn.f32.s32 	%f6, %r30;
	add.f32 	%f7, %f5, %f6;
	ld.shared.u8 	%rs7, [%r7+15];
	cvt.rn.f32.u16 	%f8, %rs7;
	add.f32 	%f9, %f7, %f8;
	ld.shared.u8 	%r31, [%r7+17];
	neg.s32 	%r32, %r31;
	cvt.rn.f32.s32 	%f10, %r32;
	add.f32 	%f11, %f9, %f10;
	ld.shared.u8 	%rs8, [%r7+-16];
	mul.wide.u16 	%r33, %rs8, 2;
	cvt.rn.f32.u32 	%f12, %r33;
	add.f32 	%f13, %f1, %f12;
	cvt.rn.f32.u16 	%f14, %rs4;
	add.f32 	%f15, %f13, %f14;
	cvt.u32.u16 	%r34, %rs7;
	neg.s32 	%r35, %r34;
	cvt.rn.f32.s32 	%f16, %r35;
	add.f32 	%f17, %f15, %f16;
	ld.shared.u8 	%rs9, [%r7+16];
	mul.wide.u16 	%r36, %rs9, 2;
	neg.s32 	%r37, %r36;
	cvt.rn.f32.s32 	%f18, %r37;
	add.f32 	%f19, %f17, %f18;
	add.f32 	%f20, %f19, %f10;
	mul.f32 	%f21, %f20, %f20;
	fma.rn.f32 	%f22, %f11, %f11, %f21;
	sqrt.rn.f32 	%f23, %f22;
	cvt.rzi.u32.f32 	%r38, %f23;
	cvt.s64.s32 	%rd6, %r6;
	cvta.to.global.u64 	%rd7, %rd1;
	add.s64 	%rd8, %rd7, %rd6;
	st.global.u8 	[%rd8], %r38;
$L__BB1_8:
	ret;

}


// ===== COMPILED SASS (sm_100) =====

	.target	sm_100

	.elftype	@"ET_EXEC"


//--------------------- .note.nv.tkinfo           --------------------------
	.section	.note.nv.tkinfo,"",@"SHT_NOTE"
	.sectionflags	@"SHF_NOTE_NV_TKINFO"
	.tkinfo
        /*0018*/ 	.word	0x00000002
        /*0030*/ 	.string	""
        /*0030*/ 	.string	"ptxas"
        /*0030*/ 	.string	"Cuda compilation tools, release 13.0, V13.0.88"
        /*0030*/ 	.string	"Build cuda_13.0.r13.0/compiler.36424714_0"
        /*0030*/ 	.string	"-arch sm_100 -m 64 "



//--------------------- .note.nv.cuinfo           --------------------------
	.section	.note.nv.cuinfo,"",@"SHT_NOTE"
	.sectionflags	@"SHF_NOTE_NV_CUINFO"
        /*0018*/ 	.short	0x0002
        /*001a*/ 	.short	0x0064
        /*001c*/ 	.short	0x0082
	.zero		2


//--------------------- .nv.info                  --------------------------
	.section	.nv.info,"",@"SHT_CUDA_INFO"
	.align	4


	//----- nvinfo : EIATTR_REGCOUNT
	.align		4
        /*0000*/ 	.byte	0x04, 0x2f
        /*0002*/ 	.short	(.L_1 - .L_0)
	.align		4
.L_0:
        /*0004*/ 	.word	index@(_Z12colorConvertPhS_ii)
        /*0008*/ 	.word	0x0000000e


	//----- nvinfo : EIATTR_FRAME_SIZE
	.align		4
.L_1:
        /*000c*/ 	.byte	0x04, 0x11
        /*000e*/ 	.short	(.L_3 - .L_2)
	.align		4
.L_2:
        /*0010*/ 	.word	index@(_Z12colorConvertPhS_ii)
        /*0014*/ 	.word	0x00000000


	//----- nvinfo : EIATTR_REGCOUNT
	.align		4
.L_3:
        /*0018*/ 	.byte	0x04, 0x2f
        /*001a*/ 	.short	(.L_5 - .L_4)
	.align		4
.L_4:
        /*001c*/ 	.word	index@(_Z5sobelPhS_ii)
        /*0020*/ 	.word	0x00000010


	//----- nvinfo : EIATTR_FRAME_SIZE
	.align		4
.L_5:
        /*0024*/ 	.byte	0x04, 0x11
        /*0026*/ 	.short	(.L_7 - .L_6)
	.align		4
.L_6:
        /*0028*/ 	.word	index@($__internal_0_$__cuda_sm20_sqrt_rn_f32_slowpath)
        /*002c*/ 	.word	0x00000000


	//----- nvinfo : EIATTR_FRAME_SIZE
	.align		4
.L_7:
        /*0030*/ 	.byte	0x04, 0x11
        /*0032*/ 	.short	(.L_9 - .L_8)
	.align		4
.L_8:
        /*0034*/ 	.word	index@(_Z5sobelPhS_ii)
        /*0038*/ 	.word	0x00000000


	//----- nvinfo : EIATTR_MIN_STACK_SIZE
	.align		4
.L_9:
        /*003c*/ 	.byte	0x04, 0x12
        /*003e*/ 	.short	(.L_11 - .L_10)
	.align		4
.L_10:
        /*0040*/ 	.word	index@(_Z5sobelPhS_ii)
        /*0044*/ 	.word	0x00000000


	//----- nvinfo : EIATTR_MIN_STACK_SIZE
	.align		4
.L_11:
        /*0048*/ 	.byte	0x04, 0x12
        /*004a*/ 	.short	(.L_13 - .L_12)
	.align		4
.L_12:
        /*004c*/ 	.word	index@(_Z12colorConvertPhS_ii)
        /*0050*/ 	.word	0x00000000
.L_13:


//--------------------- .nv.compat                --------------------------
	.section	.nv.compat,"",@"SHT_CUDA_COMPAT_INFO"
	.align	4
        /*0000*/ 	.byte	0x02, 0x09, 0x00, 0x00, 0x02, 0x02, 0x01, 0x00, 0x02, 0x05, 0x05, 0x00, 0x03, 0x07, 0x01, 0x01
        /*0010*/ 	.byte	0x02, 0x03, 0x00, 0x00, 0x02, 0x06, 0x01, 0x00, 0x04, 0x0b, 0x08, 0x00, 0x01, 0x00, 0x00, 0x00
        /*0020*/ 	.byte	0x00, 0x00, 0x00, 0x00


//--------------------- .nv.info._Z5sobelPhS_ii   --------------------------
	.section	.nv.info._Z5sobelPhS_ii,"",@"SHT_CUDA_INFO"
	.sectionflags	@""
	.align	4


	//----- nvinfo : EIATTR_CUDA_API_VERSION
	.align		4
        /*0000*/ 	.byte	0x04, 0x37
        /*0002*/ 	.short	(.L_15 - .L_14)
.L_14:
        /*0004*/ 	.word	0x00000082


	//----- nvinfo : EIATTR_KPARAM_INFO
	.align		4
.L_15:
        /*0008*/ 	.byte	0x04, 0x17
        /*000a*/ 	.short	(.L_17 - .L_16)
.L_16:
        /*000c*/ 	.word	0x00000000
        /*0010*/ 	.short	0x0003
        /*0012*/ 	.short	0x0014
        /*0014*/ 	.byte	0x00, 0xf0, 0x11, 0x00


	//----- nvinfo : EIATTR_KPARAM_INFO
	.align		4
.L_17:
        /*0018*/ 	.byte	0x04, 0x17
        /*001a*/ 	.short	(.L_19 - .L_18)
.L_18:
        /*001c*/ 	.word	0x00000000
        /*0020*/ 	.short	0x0002
        /*0022*/ 	.short	0x0010
        /*0024*/ 	.byte	0x00, 0xf0, 0x11, 0x00


	//----- nvinfo : EIATTR_KPARAM_INFO
	.align		4
.L_19:
        /*0028*/ 	.byte	0x04, 0x17
        /*002a*/ 	.short	(.L_21 - .L_20)
.L_20:
        /*002c*/ 	.word	0x00000000
        /*0030*/ 	.short	0x0001
        /*0032*/ 	.short	0x0008
        /*0034*/ 	.byte	0x00, 0xf5, 0x21, 0x00


	//----- nvinfo : EIATTR_KPARAM_INFO
	.align		4
.L_21:
        /*0038*/ 	.byte	0x04, 0x17
        /*003a*/ 	.short	(.L_23 - .L_22)
.L_22:
        /*003c*/ 	.word	0x00000000
        /*0040*/ 	.short	0x0000
        /*0042*/ 	.short	0x0000
        /*0044*/ 	.byte	0x00, 0xf5, 0x21, 0x00


	//----- nvinfo : EIATTR_SPARSE_MMA_MASK
	.align		4
.L_23:
        /*0048*/ 	.byte	0x03, 0x50
        /*004a*/ 	.short	0x0000


	//----- nvinfo : EIATTR_MAXREG_COUNT
	.align		4
        /*004c*/ 	.byte	0x03, 0x1b
        /*004e*/ 	.short	0x00ff


	//----- nvinfo : EIATTR_NUM_BARRIERS
	.align		4
        /*0050*/ 	.byte	0x02, 0x4c
        /*0052*/ 	.byte	0x01
	.zero		1


	//----- nvinfo : EIATTR_MERCURY_ISA_VERSION
	.align		4
        /*0054*/ 	.byte	0x03, 0x5f
        /*0056*/ 	.short	0x0101


	//----- nvinfo : EIATTR_VRC_CTA_INIT_COUNT
	.align		4
        /*0058*/ 	.byte	0x02, 0x4a
	.zero		1
	.zero		1


	//----- nvinfo : EIATTR_EXIT_INSTR_OFFSETS
	.align		4
        /*005c*/ 	.byte	0x04, 0x1c
        /*005e*/ 	.short	(.L_25 - .L_24)


	//   ....[0]....
.L_24:
        /*0060*/ 	.word	0x000002f0


	//   ....[1]....
        /*0064*/ 	.word	0x00000680


	//----- nvinfo : EIATTR_CRS_STACK_SIZE
	.align		4
.L_25:
        /*0068*/ 	.byte	0x04, 0x1e
        /*006a*/ 	.short	(.L_27 - .L_26)
.L_26:
        /*006c*/ 	.word	0x00000000


	//----- nvinfo : EIATTR_CBANK_PARAM_SIZE
	.align		4
.L_27:
        /*0070*/ 	.byte	0x03, 0x19
        /*0072*/ 	.short	0x0018


	//----- nvinfo : EIATTR_PARAM_CBANK
	.align		4
        /*0074*/ 	.byte	0x04, 0x0a
        /*0076*/ 	.short	(.L_29 - .L_28)
	.align		4
.L_28:
        /*0078*/ 	.word	index@(.nv.constant0._Z5sobelPhS_ii)
        /*007c*/ 	.short	0x0380
        /*007e*/ 	.short	0x0018


	//----- nvinfo : EIATTR_SW_WAR
	.align		4
.L_29:
        /*0080*/ 	.byte	0x04, 0x36
        /*0082*/ 	.short	(.L_31 - .L_30)
.L_30:
        /*0084*/ 	.word	0x00000008
.L_31:


//--------------------- .nv.info._Z12colorConvertPhS_ii --------------------------
	.section	.nv.info._Z12colorConvertPhS_ii,"",@"SHT_CUDA_INFO"
	.sectionflags	@""
	.align	4


	//----- nvinfo : EIATTR_CUDA_API_VERSION
	.align		4
        /*0000*/ 	.byte	0x04, 0x37
        /*0002*/ 	.short	(.L_33 - .L_32)
.L_32:
        /*0004*/ 	.word	0x00000082


	//----- nvinfo : EIATTR_KPARAM_INFO
	.align		4
.L_33:
        /*0008*/ 	.byte	0x04, 0x17
        /*000a*/ 	.short	(.L_35 - .L_34)
.L_34:
        /*000c*/ 	.word	0x00000000
        /*0010*/ 	.short	0x0003
        /*0012*/ 	.short	0x0014
        /*0014*/ 	.byte	0x00, 0xf0, 0x11, 0x00


	//----- nvinfo : EIATTR_KPARAM_INFO
	.align		4
.L_35:
        /*0018*/ 	.byte	0x04, 0x17
        /*001a*/ 	.short	(.L_37 - .L_36)
.L_36:
        /*001c*/ 	.word	0x00000000
        /*0020*/ 	.short	0x0002
        /*0022*/ 	.short	0x0010
        /*0024*/ 	.byte	0x00, 0xf0, 0x11, 0x00


	//----- nvinfo : EIATTR_KPARAM_INFO
	.align		4
.L_37:
        /*0028*/ 	.byte	0x04, 0x17
        /*002a*/ 	.short	(.L_39 - .L_38)
.L_38:
        /*002c*/ 	.word	0x00000000
        /*0030*/ 	.short	0x0001
        /*0032*/ 	.short	0x0008
        /*0034*/ 	.byte	0x00, 0xf5, 0x21, 0x00


	//----- nvinfo : EIATTR_KPARAM_INFO
	.align		4
.L_39:
        /*0038*/ 	.byte	0x04, 0x17
        /*003a*/ 	.short	(.L_41 - .L_40)
.L_40:
        /*003c*/ 	.word	0x00000000
        /*0040*/ 	.short	0x0000
        /*0042*/ 	.short	0x0000
        /*0044*/ 	.byte	0x00, 0xf5, 0x21, 0x00


	//----- nvinfo : EIATTR_SPARSE_MMA_MASK
	.align		4
.L_41:
        /*0048*/ 	.byte	0x03, 0x50
        /*004a*/ 	.short	0x0000


	//----- nvinfo : EIATTR_MAXREG_COUNT
	.align		4
        /*004c*/ 	.byte	0x03, 0x1b
        /*004e*/ 	.short	0x00ff


	//----- nvinfo : EIATTR_MERCURY_ISA_VERSION
	.align		4
        /*0050*/ 	.byte	0x03, 0x5f
        /*0052*/ 	.short	0x0101


	//----- nvinfo : EIATTR_VRC_CTA_INIT_COUNT
	.align		4
        /*0054*/ 	.byte	0x02, 0x4a
	.zero		1
	.zero		1


	//----- nvinfo : EIATTR_EXIT_INSTR_OFFSETS
	.align		4
        /*0058*/ 	.byte	0x04, 0x1c
        /*005a*/ 	.short	(.L_43 - .L_42)


	//   ....[0]....
.L_42:
        /*005c*/ 	.word	0x000000c0


	//   ....[1]....
        /*0060*/ 	.word	0x00000260


	//----- nvinfo : EIATTR_CBANK_PARAM_SIZE
	.align		4
.L_43:
        /*0064*/ 	.byte	0x03, 0x19
        /*0066*/ 	.short	0x0018


	//----- nvinfo : EIATTR_PARAM_CBANK
	.align		4
        /*0068*/ 	.byte	0x04, 0x0a
        /*006a*/ 	.short	(.L_45 - .L_44)
	.align		4
.L_44:
        /*006c*/ 	.word	index@(.nv.constant0._Z12colorConvertPhS_ii)
        /*0070*/ 	.short	0x0380
        /*0072*/ 	.short	0x0018


	//----- nvinfo : EIATTR_SW_WAR
	.align		4
.L_45:
        /*0074*/ 	.byte	0x04, 0x36
        /*0076*/ 	.short	(.L_47 - .L_46)
.L_46:
        /*0078*/ 	.word	0x00000008
.L_47:


//--------------------- .nv.callgraph             --------------------------
	.section	.nv.callgraph,"",@"SHT_CUDA_CALLGRAPH"
	.align	4
	.sectionentsize	8
	.align		4
        /*0000*/ 	.word	0x00000000
	.align		4
        /*0004*/ 	.word	0xffffffff
	.align		4
        /*0008*/ 	.word	0x00000000
	.align		4
        /*000c*/ 	.word	0xfffffffe
	.align		4
        /*0010*/ 	.word	0x00000000
	.align		4
        /*0014*/ 	.word	0xfffffffd
	.align		4
        /*0018*/ 	.word	0x00000000
	.align		4
        /*001c*/ 	.word	0xfffffffc


//--------------------- .text._Z5sobelPhS_ii      --------------------------
	.section	.text._Z5sobelPhS_ii,"ax",@progbits
	.align	128
        .global         _Z5sobelPhS_ii
        .type           _Z5sobelPhS_ii,@function
        .size           _Z5sobelPhS_ii,(.L_x_9 - _Z5sobelPhS_ii)
        .other          _Z5sobelPhS_ii,@"STO_CUDA_ENTRY STV_DEFAULT"
_Z5sobelPhS_ii:
.text._Z5sobelPhS_ii:
[----:B------:R-:W-:Y:S01]  /*0000*/  LDC R1, c[0x0][0x37c] ;  /* 0x0000df00ff017b82 */ /* 0x000fe20000000800 */
[----:B------:R-:W0:Y:S07]  /*0010*/  S2R R7, SR_TID.Y ;  /* 0x0000000000077919 */ /* 0x000e2e0000002200 */
[----:B------:R-:W1:Y:S01]  /*0020*/  LDC R0, c[0x0][0x360] ;  /* 0x0000d800ff007b82 */ /* 0x000e620000000800 */
[----:B------:R-:W2:Y:S01]  /*0030*/  LDCU.64 UR8, c[0x0][0x390] ;  /* 0x00007200ff0877ac */ /* 0x000ea20008000a00 */
[----:B------:R-:W-:Y:S01]  /*0040*/  PLOP3.LUT P4, PT, PT, PT, PT, 0x8, 0x80 ;  /* 0x000000000080781c */ /* 0x000fe20003f8e170 */
[----:B------:R-:W3:Y:S01]  /*0050*/  S2R R5, SR_TID.X ;  /* 0x0000000000057919 */ /* 0x000ee20000002100 */
[----:B------:R-:W-:Y:S04]  /*0060*/  BSSY.RECONVERGENT B0, `(.L_x_0) ;  /* 0x0000027000007945 */ /* 0x000fe80003800200 */
[----:B------:R-:W4:Y:S08]  /*0070*/  LDC R4, c[0x0][0x364] ;  /* 0x0000d900ff047b82 */ /* 0x000f300000000800 */
[----:B------:R-:W5:Y:S08]  /*0080*/  S2UR UR6, SR_CTAID.Y ;  /* 0x00000000000679c3 */ /* 0x000f700000002600 */
[----:B------:R-:W2:Y:S01]  /*0090*/  S2UR UR4, SR_CTAID.X ;  /* 0x00000000000479c3 */ /* 0x000ea20000002500 */
[C---:B-1----:R-:W-:Y:S01]  /*00a0*/  VIADD R3, R0.reuse, 0xffffffff ;  /* 0xffffffff00037836 */ /* 0x042fe20000000000 */
[----:B------:R-:W-:-:S02]  /*00b0*/  IADD3 R0, PT, PT, R0, -0x2, RZ ;  /* 0xfffffffe00007810 */ /* 0x000fc40007ffe0ff */
[----:B0-----:R-:W-:-:S04]  /*00c0*/  ISETP.NE.AND P1, PT, R7, RZ, PT ;  /* 0x000000ff0700720c */ /* 0x001fc80003f25270 */
[----:B------:R-:W0:Y:S01]  /*00d0*/  S2UR UR5, SR_CgaCtaId ;  /* 0x00000000000579c3 */ /* 0x000e220000008800 */
[----:B----4-:R-:W-:Y:S01]  /*00e0*/  VIADD R2, R4, 0xfffffffe ;  /* 0xfffffffe04027836 */ /* 0x010fe20000000000 */
[----:B---3--:R-:W-:-:S04]  /*00f0*/  ISETP.EQ.OR P1, PT, R5, RZ, !P1 ;  /* 0x000000ff0500720c */ /* 0x008fc80004f22670 */
[----:B------:R-:W-:Y:S01]  /*0100*/  ISETP.GE.U32.OR P1, PT, R5, R3, P1 ;  /* 0x000000030500720c */ /* 0x000fe20000f26470 */
[----:B-----5:R-:W-:Y:S01]  /*0110*/  IMAD R2, R2, UR6, R7 ;  /* 0x0000000602027c24 */ /* 0x020fe2000f8e0207 */
[----:B------:R-:W1:Y:S03]  /*0120*/  LDCU.64 UR6, c[0x0][0x358] ;  /* 0x00006b00ff0677ac */ /* 0x000e660008000a00 */
[C---:B------:R-:W-:Y:S01]  /*0130*/  VIADD R3, R2.reuse, 0xffffffff ;  /* 0xffffffff02037836 */ /* 0x040fe20000000000 */
[----:B--2---:R-:W-:Y:S01]  /*0140*/  ISETP.GT.AND P2, PT, R2, UR8, PT ;  /* 0x0000000802007c0c */ /* 0x004fe2000bf44270 */
[----:B------:R-:W-:-:S03]  /*0150*/  IMAD R0, R0, UR4, R5 ;  /* 0x0000000400007c24 */ /* 0x000fc6000f8e0205 */
[----:B------:R-:W-:Y:S01]  /*0160*/  ISETP.GT.AND P0, PT, R3, UR8, PT ;  /* 0x0000000803007c0c */ /* 0x000fe2000bf04270 */
[----:B------:R-:W-:Y:S01]  /*0170*/  UMOV UR4, 0x400 ;  /* 0x0000040000047882 */ /* 0x000fe20000000000 */
[----:B------:R-:W-:Y:S01]  /*0180*/  ISETP.GT.AND P2, PT, R2, 0x1, !P2 ;  /* 0x000000010200780c */ /* 0x000fe20005744270 */
[----:B------:R-:W-:Y:S01]  /*0190*/  @!P1 VIADD R2, R4, 0xffffffff ;  /* 0xffffffff04029836 */ /* 0x000fe20000000000 */
[----:B------:R-:W-:Y:S01]  /*01a0*/  IADD3 R0, PT, PT, R0, -0x1, RZ ;  /* 0xffffffff00007810 */ /* 0x000fe20007ffe0ff */
[----:B0-----:R-:W-:-:S03]  /*01b0*/  ULEA UR4, UR5, UR4, 0x18 ;  /* 0x0000000405047291 */ /* 0x001fc6000f8ec0ff */
[C---:B------:R-:W-:Y:S02]  /*01c0*/  ISETP.LE.AND P0, PT, R0.reuse, UR9, !P0 ;  /* 0x0000000900007c0c */ /* 0x040fe4000c703270 */
[C---:B------:R-:W-:Y:S02]  /*01d0*/  ISETP.GE.AND P3, PT, R0.reuse, UR9, PT ;  /* 0x0000000900007c0c */ /* 0x040fe4000bf66270 */
[C---:B------:R-:W-:Y:S02]  /*01e0*/  @!P1 ISETP.LT.U32.AND P4, PT, R7.reuse, R2, P0 ;  /* 0x000000020700920c */ /* 0x040fe40000781070 */
[----:B------:R-:W-:Y:S02]  /*01f0*/  LEA R2, R7, UR4, 0x4 ;  /* 0x0000000407027c11 */ /* 0x000fe4000f8e20ff */
[----:B------:R-:W-:Y:S02]  /*0200*/  ISETP.GT.AND P3, PT, R0, RZ, !P3 ;  /* 0x000000ff0000720c */ /* 0x000fe40005f64270 */
[----:B------:R-:W-:Y:S01]  /*0210*/  IADD3 R6, PT, PT, R2, R5, RZ ;  /* 0x0000000502067210 */ /* 0x000fe20007ffe0ff */
[----:B------:R-:W-:Y:S01]  /*0220*/  IMAD R2, R3, UR9, R0 ;  /* 0x0000000903027c24 */ /* 0x000fe2000f8e0200 */
[----:B------:R-:W-:Y:S01]  /*0230*/  PLOP3.LUT P2, PT, P3, P2, PT, 0x80, 0x8 ;  /* 0x000000000008781c */ /* 0x000fe20001f45070 */
[----:B-1----:R-:W-:-:S12]  /*0240*/  @!P0 BRA `(.L_x_1) ;  /* 0x0000000000208947 */ /* 0x002fd80003800000 */
[----:B------:R-:W-:Y:S05]  /*0250*/  @!P2 BRA `(.L_x_2) ;  /* 0x000000000018a947 */ /* 0x000fea0003800000 */
[----:B------:R-:W0:Y:S02]  /*0260*/  LDCU.64 UR4, c[0x0][0x388] ;  /* 0x00007100ff0477ac */ /* 0x000e240008000a00 */
[----:B0-----:R-:W-:-:S04]  /*0270*/  IADD3 R4, P0, PT, R2, UR4, RZ ;  /* 0x0000000402047c10 */ /* 0x001fc8000ff1e0ff */
[----:B------:R-:W-:-:S06]  /*0280*/  LEA.HI.X.SX32 R5, R2, UR5, 0x1, P0 ;  /* 0x0000000502057c11 */ /* 0x000fcc00080f0eff */
[----:B------:R-:W2:Y:S04]  /*0290*/  LDG.E.U8 R5, desc[UR6][R4.64] ;  /* 0x0000000604057981 */ /* 0x000ea8000c1e1100 */
[----:B--2---:R0:W-:Y:S01]  /*02a0*/  STS.U8 [R6], R5 ;  /* 0x0000000506007388 */ /* 0x0041e20000000000 */
[----:B------:R-:W-:Y:S05]  /*02b0*/  BRA `(.L_x_1) ;  /* 0x0000000000047947 */ /* 0x000fea0003800000 */
.L_x_2:
[----:B------:R1:W-:Y:S02]  /*02c0*/  STS.U8 [R6], RZ ;  /* 0x000000ff06007388 */ /* 0x0003e40000000000 */
.L_x_1:
[----:B------:R-:W-:Y:S05]  /*02d0*/  BSYNC.RECONVERGENT B0 ;  /* 0x0000000000007941 */ /* 0x000fea0003800200 */
.L_x_0:
[----:B------:R-:W-:Y:S06]  /*02e0*/  BAR.SYNC.DEFER_BLOCKING 0x0 ;  /* 0x0000000000007b1d */ /* 0x000fec0000010000 */
[----:B------:R-:W-:Y:S05]  /*02f0*/  @!P4 EXIT ;  /* 0x000000000000c94d */ /* 0x000fea0003800000 */
[----:B0-----:R-:W0:Y:S01]  /*0300*/  LDS.U8 R5, [R6+-0x10] ;  /* 0xfffff00006057984 */ /* 0x001e220000000000 */
[----:B------:R-:W-:Y:S03]  /*0310*/  BSSY.RECONVERGENT B0, `(.L_x_3) ;  /* 0x0000031000007945 */ /* 0x000fe60003800200 */
[----:B------:R-:W2:Y:S04]  /*0320*/  LDS.U8 R3, [R6+-0xf] ;  /* 0xfffff10006037984 */ /* 0x000ea80000000000 */
[----:B------:R-:W3:Y:S04]  /*0330*/  LDS.U8 R0, [R6+-0x11] ;  /* 0xffffef0006007984 */ /* 0x000ee80000000000 */
[----:B------:R-:W4:Y:S04]  /*0340*/  LDS.U8 R4, [R6+-0x1] ;  /* 0xffffff0006047984 */ /* 0x000f280000000000 */
[----:B------:R-:W5:Y:S04]  /*0350*/  LDS.U8 R8, [R6+0xf] ;  /* 0x00000f0006087984 */ /* 0x000f680000000000 */
[----:B------:R-:W1:Y:S04]  /*0360*/  LDS.U8 R7, [R6+0x1] ;  /* 0x0000010006077984 */ /* 0x000e680000000000 */
[----:B------:R-:W1:Y:S04]  /*0370*/  LDS.U8 R12, [R6+0x10] ;  /* 0x00001000060c7984 */ /* 0x000e680000000000 */
[----:B------:R1:W1:Y:S01]  /*0380*/  LDS.U8 R9, [R6+0x11] ;  /* 0x0000110006097984 */ /* 0x0002620000000000 */
[----:B0-----:R-:W-:Y:S01]  /*0390*/  IMAD.SHL.U32 R5, R5, 0x2, RZ ;  /* 0x0000000205057824 */ /* 0x001fe200078e00ff */
[----:B--2---:R1:W0:Y:S01]  /*03a0*/  I2F.U16 R10, R3 ;  /* 0x00000003000a7306 */ /* 0x0042220000101000 */
[----:B------:R-:W-:-:S03]  /*03b0*/  IADD3 R13, PT, PT, -R3, RZ, RZ ;  /* 0x000000ff030d7210 */ /* 0x000fc60007ffe1ff */
[----:B------:R-:W-:Y:S02]  /*03c0*/  I2FP.F32.U32 R11, R5 ;  /* 0x00000005000b7245 */ /* 0x000fe40000201000 */
[----:B---3--:R-:W-:Y:S02]  /*03d0*/  I2FP.F32.U32 R0, R0 ;  /* 0x0000000000007245 */ /* 0x008fe40000201000 */
[----:B------:R-:W-:Y:S01]  /*03e0*/  I2FP.F32.S32 R5, R13 ;  /* 0x0000000d00057245 */ /* 0x000fe20000201400 */
[----:B----4-:R-:W-:Y:S02]  /*03f0*/  IMAD.SHL.U32 R4, R4, 0x2, RZ ;  /* 0x0000000204047824 */ /* 0x010fe400078e00ff */
[C---:B------:R-:W-:Y:S02]  /*0400*/  FADD R11, R0.reuse, R11 ;  /* 0x0000000b000b7221 */ /* 0x040fe40000000000 */
[----:B------:R-:W-:Y:S01]  /*0410*/  FADD R5, R0, R5 ;  /* 0x0000000500057221 */ /* 0x000fe20000000000 */
[----:B-----5:R-:W-:-:S02]  /*0420*/  IADD3 R0, PT, PT, -R8, RZ, RZ ;  /* 0x000000ff08007210 */ /* 0x020fc40007ffe1ff */
[----:B------:R-:W2:Y:S01]  /*0430*/  I2F.U16 R8, R8 ;  /* 0x0000000800087306 */ /* 0x000ea20000101000 */
[----:B-1----:R-:W-:Y:S01]  /*0440*/  IMAD.U32 R3, R7, -0x2, RZ ;  /* 0xfffffffe07037824 */ /* 0x002fe200078e00ff */
[----:B------:R-:W-:Y:S01]  /*0450*/  I2FP.F32.U32 R4, R4 ;  /* 0x0000000400047245 */ /* 0x000fe20000201000 */
[----:B0-----:R-:W-:Y:S01]  /*0460*/  FADD R10, R11, R10 ;  /* 0x0000000a0b0a7221 */ /* 0x001fe20000000000 */
[----:B------:R-:W-:Y:S02]  /*0470*/  I2FP.F32.S32 R7, R0 ;  /* 0x0000000000077245 */ /* 0x000fe40000201400 */
[----:B------:R-:W-:Y:S01]  /*0480*/  LEA R6, -R12, RZ, 0x1 ;  /* 0x000000ff0c067211 */ /* 0x000fe200078e09ff */
[----:B------:R-:W-:Y:S01]  /*0490*/  FADD R4, R5, R4 ;  /* 0x0000000405047221 */ /* 0x000fe20000000000 */
[----:B------:R-:W-:Y:S01]  /*04a0*/  I2FP.F32.S32 R3, R3 ;  /* 0x0000000300037245 */ /* 0x000fe20000201400 */
[----:B------:R-:W-:Y:S01]  /*04b0*/  IMAD.MOV R0, RZ, RZ, -R9 ;  /* 0x000000ffff007224 */ /* 0x000fe200078e0a09 */
[----:B------:R-:W-:Y:S01]  /*04c0*/  I2FP.F32.S32 R6, R6 ;  /* 0x0000000600067245 */ /* 0x000fe20000201400 */
[----:B------:R-:W-:-:S02]  /*04d0*/  FADD R7, R10, R7 ;  /* 0x000000070a077221 */ /* 0x000fc40000000000 */
[----:B------:R-:W-:Y:S01]  /*04e0*/  FADD R3, R4, R3 ;  /* 0x0000000304037221 */ /* 0x000fe20000000000 */
[----:B------:R-:W-:Y:S01]  /*04f0*/  I2FP.F32.S32 R0, R0 ;  /* 0x0000000000007245 */ /* 0x000fe20000201400 */
[----:B------:R-:W-:Y:S02]  /*0500*/  FADD R7, R7, R6 ;  /* 0x0000000607077221 */ /* 0x000fe40000000000 */
[----:B--2---:R-:W-:Y:S02]  /*0510*/  FADD R3, R3, R8 ;  /* 0x0000000803037221 */ /* 0x004fe40000000000 */
[----:B------:R-:W-:Y:S02]  /*0520*/  FADD R7, R0, R7 ;  /* 0x0000000700077221 */ /* 0x000fe40000000000 */
[----:B------:R-:W-:Y:S02]  /*0530*/  FADD R3, R3, R0 ;  /* 0x0000000003037221 */ /* 0x000fe40000000000 */
[----:B------:R-:W-:-:S04]  /*0540*/  FMUL R0, R7, R7 ;  /* 0x0000000707007220 */ /* 0x000fc80000400000 */
[----:B------:R-:W-:-:S04]  /*0550*/  FFMA R0, R3, R3, R0 ;  /* 0x0000000303007223 */ /* 0x000fc80000000000 */
[----:B------:R0:W1:Y:S01]  /*0560*/  MUFU.RSQ R3, R0 ;  /* 0x0000000000037308 */ /* 0x0000620000001400 */
[----:B------:R-:W-:-:S04]  /*0570*/  IADD3 R4, PT, PT, R0, -0xd000000, RZ ;  /* 0xf300000000047810 */ /* 0x000fc80007ffe0ff */
[----:B------:R-:W-:-:S13]  /*0580*/  ISETP.GT.U32.AND P0, PT, R4, 0x727fffff, PT ;  /* 0x727fffff0400780c */ /* 0x000fda0003f04070 */
[----:B01----:R-:W-:Y:S05]  /*0590*/  @!P0 BRA `(.L_x_4) ;  /* 0x0000000000108947 */ /* 0x003fea0003800000 */
[----:B------:R-:W-:-:S07]  /*05a0*/  MOV R8, 0x5c0 ;  /* 0x000005c000087802 */ /* 0x000fce0000000f00 */
[----:B------:R-:W-:Y:S05]  /*05b0*/  CALL.REL.NOINC `($__internal_0_$__cuda_sm20_sqrt_rn_f32_slowpath) ;  /* 0x0000000000347944 */ /* 0x000fea0003c00000 */
[----:B------:R-:W-:Y:S01]  /*05c0*/  IMAD.MOV.U32 R0, RZ, RZ, R3 ;  /* 0x000000ffff007224 */ /* 0x000fe200078e0003 */
[----:B------:R-:W-:Y:S06]  /*05d0*/  BRA `(.L_x_5) ;  /* 0x0000000000107947 */ /* 0x000fec0003800000 */
.L_x_4:
[----:B------:R-:W-:Y:S01]  /*05e0*/  FMUL.FTZ R5, R0, R3 ;  /* 0x0000000300057220 */ /* 0x000fe20000410000 */
[----:B------:R-:W-:-:S03]  /*05f0*/  FMUL.FTZ R3, R3, 0.5 ;  /* 0x3f00000003037820 */ /* 0x000fc60000410000 */
[----:B------:R-:W-:-:S04]  /*0600*/  FFMA R0, -R5, R5, R0 ;  /* 0x0000000505007223 */ /* 0x000fc80000000100 */
[----:B------:R-:W-:-:S07]  /*0610*/  FFMA R0, R0, R3, R5 ;  /* 0x0000000300007223 */ /* 0x000fce0000000005 */
.L_x_5:
[----:B------:R-:W-:Y:S05]  /*0620*/  BSYNC.RECONVERGENT B0 ;  /* 0x0000000000007941 */ /* 0x000fea0003800200 */
.L_x_3:
[----:B------:R-:W0:Y:S01]  /*0630*/  LDCU.64 UR4, c[0x0][0x380] ;  /* 0x00007000ff0477ac */ /* 0x000e220008000a00 */
[----:B------:R-:W1:Y:S01]  /*0640*/  F2I.U32.TRUNC.NTZ R3, R0 ;  /* 0x0000000000037305 */ /* 0x000e62000020f000 */
[----:B0-----:R-:W-:-:S04]  /*0650*/  IADD3 R4, P0, PT, R2, UR4, RZ ;  /* 0x0000000402047c10 */ /* 0x001fc8000ff1e0ff */
[----:B------:R-:W-:-:S05]  /*0660*/  LEA.HI.X.SX32 R5, R2, UR5, 0x1, P0 ;  /* 0x0000000502057c11 */ /* 0x000fca00080f0eff */
[----:B-1----:R-:W-:Y:S01]  /*0670*/  STG.E.U8 desc[UR6][R4.64], R3 ;  /* 0x0000000304007986 */ /* 0x002fe2000c101106 */
[----:B------:R-:W-:Y:S05]  /*0680*/  EXIT ;  /* 0x000000000000794d */ /* 0x000fea0003800000 */
        .weak           $__internal_0_$__cuda_sm20_sqrt_rn_f32_slowpath
        .type           $__internal_0_$__cuda_sm20_sqrt_rn_f32_slowpath,@function
        .size           $__internal_0_$__cuda_sm20_sqrt_rn_f32_slowpath,(.L_x_9 - $__internal_0_$__cuda_sm20_sqrt_rn_f32_slowpath)
$__internal_0_$__cuda_sm20_sqrt_rn_f32_slowpath:
[----:B------:R-:W-:-:S13]  /*0690*/  LOP3.LUT P0, RZ, R0, 0x7fffffff, RZ, 0xc0, !PT ;  /* 0x7fffffff00ff7812 */ /* 0x000fda000780c0ff */
[----:B------:R-:W-:Y:S01]  /*06a0*/  @!P0 MOV R3, R0 ;  /* 0x0000000000038202 */ /* 0x000fe20000000f00 */
[----:B------:R-:W-:Y:S06]  /*06b0*/  @!P0 BRA `(.L_x_6) ;  /* 0x0000000000408947 */ /* 0x000fec0003800000 */
[----:B------:R-:W-:-:S13]  /*06c0*/  FSETP.GEU.FTZ.AND P0, PT, R0, RZ, PT ;  /* 0x000000ff0000720b */ /* 0x000fda0003f1e000 */
[----:B------:R-:W-:Y:S01]  /*06d0*/  @!P0 IMAD.MOV.U32 R3, RZ, RZ, 0x7fffffff ;  /* 0x7fffffffff038424 */ /* 0x000fe200078e00ff */
[----:B------:R-:W-:Y:S06]  /*06e0*/  @!P0 BRA `(.L_x_6) ;  /* 0x0000000000348947 */ /* 0x000fec0003800000 */
[----:B------:R-:W-:-:S13]  /*06f0*/  FSETP.GTU.FTZ.AND P0, PT, |R0|, +INF , PT ;  /* 0x7f8000000000780b */ /* 0x000fda0003f1c200 */
[----:B------:R-:W-:Y:S01]  /*0700*/  @P0 FADD.FTZ R3, R0, 1 ;  /* 0x3f80000000030421 */ /* 0x000fe20000010000 */
[----:B------:R-:W-:Y:S06]  /*0710*/  @P0 BRA `(.L_x_6) ;  /* 0x0000000000280947 */ /* 0x000fec0003800000 */
[----:B------:R-:W-:-:S13]  /*0720*/  FSETP.NEU.FTZ.AND P0, PT, |R0|, +INF , PT ;  /* 0x7f8000000000780b */ /* 0x000fda0003f1d200 */
[----:B------:R-:W-:-:S04]  /*0730*/  @P0 FFMA R4, R0, 1.84467440737095516160e+19, RZ ;  /* 0x5f80000000040823 */ /* 0x000fc800000000ff */
[----:B------:R-:W0:Y:S02]  /*0740*/  @P0 MUFU.RSQ R3, R4 ;  /* 0x0000000400030308 */ /* 0x000e240000001400 */
[----:B0-----:R-:W-:Y:S01]  /*0750*/  @P0 FMUL.FTZ R5, R4, R3 ;  /* 0x0000000304050220 */ /* 0x001fe20000410000 */
[----:B------:R-:W-:Y:S01]  /*0760*/  @P0 FMUL.FTZ R7, R3, 0.5 ;  /* 0x3f00000003070820 */ /* 0x000fe20000410000 */
[----:B------:R-:W-:Y:S02]  /*0770*/  @!P0 MOV R3, R0 ;  /* 0x0000000000038202 */ /* 0x000fe40000000f00 */
[----:B------:R-:W-:-:S04]  /*0780*/  @P0 FADD.FTZ R6, -R5, -RZ ;  /* 0x800000ff05060221 */ /* 0x000fc80000010100 */
[----:B------:R-:W-:-:S04]  /*0790*/  @P0 FFMA R6, R5, R6, R4 ;  /* 0x0000000605060223 */ /* 0x000fc80000000004 */
[----:B------:R-:W-:-:S04]  /*07a0*/  @P0 FFMA R6, R6, R7, R5 ;  /* 0x0000000706060223 */ /* 0x000fc80000000005 */
[----:B------:R-:W-:-:S07]  /*07b0*/  @P0 FMUL.FTZ R3, R6, 2.3283064365386962891e-10 ;  /* 0x2f80000006030820 */ /* 0x000fce0000410000 */
.L_x_6:
[----:B------:R-:W-:Y:S02]  /*07c0*/  HFMA2 R5, -RZ, RZ, 0, 0 ;  /* 0x00000000ff057431 */ /* 0x000fe400000001ff */
[----:B------:R-:W-:-:S04]  /*07d0*/  IMAD.MOV.U32 R4, RZ, RZ, R8 ;  /* 0x000000ffff047224 */ /* 0x000fc800078e0008 */
[----:B------:R-:W-:Y:S05]  /*07e0*/  RET.REL.NODEC R4 `(_Z5sobelPhS_ii) ;  /* 0xfffffff804047950 */ /* 0x000fea0003c3ffff */
.L_x_7:
[----:B------:R-:W-:-:S00]  /*07f0*/  BRA `(.L_x_7) ;  /* 0xfffffffc00fc7947 */ /* 0x000fc0000383ffff */
[----:B------:R-:W-:-:S00]  /*0800*/  NOP ;  /* 0x0000000000007918 */ /* 0x000fc00000000000 */
[----:B------:R-:W-:-:S00]  /*0810*/  NOP ;  /* 0x0000000000007918 */ /* 0x000fc00000000000 */
[----:B------:R-:W-:-:S00]  /*0820*/  NOP ;  /* 0x0000000000007918 */ /* 0x000fc00000000000 */
[----:B------:R-:W-:-:S00]  /*0830*/  NOP ;  /* 0x0000000000007918 */ /* 0x000fc00000000000 */
[----:B------:R-:W-:-:S00]  /*0840*/  NOP ;  /* 0x0000000000007918 */ /* 0x000fc00000000000 */
[----:B------:R-:W-:-:S00]  /*0850*/  NOP ;  /* 0x0000000000007918 */ /* 0x000fc00000000000 */
[----:B------:R-:W-:-:S00]  /*0860*/  NOP ;  /* 0x0000000000007918 */ /* 0x000fc00000000000 */
[----:B------:R-:W-:-:S00]  /*0870*/  NOP ;  /* 0x0000000000007918 */ /* 0x000fc00000000000 */
.L_x_9:


//--------------------- .text._Z12colorConvertPhS_ii --------------------------
	.section	.text._Z12colorConvertPhS_ii,"ax",@progbits
	.align	128
        .global         _Z12colorConvertPhS_ii
        .type           _Z12colorConvertPhS_ii,@function
        .size           _Z12colorConvertPhS_ii,(.L_x_11 - _Z12colorConvertPhS_ii)
        .other          _Z12colorConvertPhS_ii,@"STO_CUDA_ENTRY STV_DEFAULT"
_Z12colorConvertPhS_ii:
.text._Z12colorConvertPhS_ii:
[----:B------:R-:W-:Y:S01]  /*0000*/  LDC R1, c[0x0][0x37c] ;  /* 0x0000df00ff017b82 */ /* 0x000fe20000000800 */
[----:B------:R-:W0:Y:S07]  /*0010*/  S2R R2, SR_TID.Y ;  /* 0x0000000000027919 */ /* 0x000e2e0000002200 */
[----:B------:R-:W1:Y:S01]  /*0020*/  LDC R0, c[0x0][0x360] ;  /* 0x0000d800ff007b82 */ /* 0x000e620000000800 */
[----:B------:R-:W2:Y:S01]  /*0030*/  LDCU.64 UR6, c[0x0][0x390] ;  /* 0x00007200ff0677ac */ /* 0x000ea20008000a00 */
[----:B------:R-:W1:Y:S06]  /*0040*/  S2R R5, SR_TID.X ;  /* 0x0000000000057919 */ /* 0x000e6c0000002100 */
[----:B------:R-:W0:Y:S08]  /*0050*/  S2UR UR5, SR_CTAID.Y ;  /* 0x00000000000579c3 */ /* 0x000e300000002600 */
[----:B------:R-:W0:Y:S08]  /*0060*/  LDC R3, c[0x0][0x364] ;  /* 0x0000d900ff037b82 */ /* 0x000e300000000800 */
[----:B------:R-:W1:Y:S01]  /*0070*/  S2UR UR4, SR_CTAID.X ;  /* 0x00000000000479c3 */ /* 0x000e620000002500 */
[----:B0-----:R-:W-:-:S05]  /*0080*/  IMAD R3, R3, UR5, R2 ;  /* 0x0000000503037c24 */ /* 0x001fca000f8e0202 */
[----:B--2---:R-:W-:Y:S01]  /*0090*/  ISETP.GE.AND P0, PT, R3, UR6, PT ;  /* 0x0000000603007c0c */ /* 0x004fe2000bf06270 */
[----:B-1----:R-:W-:-:S05]  /*00a0*/  IMAD R0, R0, UR4, R5 ;  /* 0x0000000400007c24 */ /* 0x002fca000f8e0205 */
[----:B------:R-:W-:-:S13]  /*00b0*/  ISETP.GE.OR P0, PT, R0, UR7, P0 ;  /* 0x0000000700007c0c */ /* 0x000fda0008706670 */
[----:B------:R-:W-:Y:S05]  /*00c0*/  @P0 EXIT ;  /* 0x000000000000094d */ /* 0x000fea0003800000 */
[----:B------:R-:W0:Y:S01]  /*00d0*/  LDCU.128 UR12, c[0x0][0x380] ;  /* 0x00007000ff0c77ac */ /* 0x000e220008000c00 */
[----:B------:R-:W-:Y:S01]  /*00e0*/  IMAD R0, R3, UR7, R0 ;  /* 0x0000000703007c24 */ /* 0x000fe2000f8e0200 */
[----:B------:R-:W1:Y:S03]  /*00f0*/  LDCU.64 UR4, c[0x0][0x358] ;  /* 0x00006b00ff0477ac */ /* 0x000e660008000a00 */
[----:B------:R-:W-:-:S05]  /*0100*/  IMAD R3, R0, 0x3, RZ ;  /* 0x0000000300037824 */ /* 0x000fca00078e02ff */
[----:B0-----:R-:W-:-:S04]  /*0110*/  IADD3 R2, P0, PT, R3, UR14, RZ ;  /* 0x0000000e03027c10 */ /* 0x001fc8000ff1e0ff */
[----:B------:R-:W-:-:S05]  /*0120*/  LEA.HI.X.SX32 R3, R3, UR15, 0x1, P0 ;  /* 0x0000000f03037c11 */ /* 0x000fca00080f0eff */
[----:B-1----:R-:W2:Y:S04]  /*0130*/  LDG.E.U8 R11, desc[UR4][R2.64+0x1] ;  /* 0x00000104020b7981 */ /* 0x002ea8000c1e1100 */
[----:B------:R-:W3:Y:S04]  /*0140*/  LDG.E.U8 R10, desc[UR4][R2.64] ;  /* 0x00000004020a7981 */ /* 0x000ee8000c1e1100 */
[----:B------:R0:W4:Y:S01]  /*0150*/  LDG.E.U8 R8, desc[UR4][R2.64+0x2] ;  /* 0x0000020402087981 */ /* 0x000122000c1e1100 */
[----:B------:R-:W-:Y:S01]  /*0160*/  UMOV UR8, 0xeb851eb8 ;  /* 0xeb851eb800087882 */ /* 0x000fe20000000000 */
[----:B------:R-:W-:Y:S01]  /*0170*/  UMOV UR9, 0x3fe6b851 ;  /* 0x3fe6b85100097882 */ /* 0x000fe20000000000 */
[----:B0-----:R-:W-:-:S04]  /*0180*/  IADD3 R2, P0, PT, R0, UR12, RZ ;  /* 0x0000000c00027c10 */ /* 0x001fc8000ff1e0ff */
[----:B------:R-:W-:Y:S01]  /*0190*/  LEA.HI.X.SX32 R3, R0, UR13, 0x1, P0 ;  /* 0x0000000d00037c11 */ /* 0x000fe200080f0eff */
[----:B--2---:R-:W0:Y:S08]  /*01a0*/  I2F.F64.U16 R6, R11 ;  /* 0x0000000b00067312 */ /* 0x004e300000101800 */
[----:B---3--:R-:W1:Y:S01]  /*01b0*/  I2F.F64.U16 R4, R10 ;  /* 0x0000000a00047312 */ /* 0x008e620000101800 */
[----:B0-----:R-:W-:-:S07]  /*01c0*/  DMUL R6, R6, UR8 ;  /* 0x0000000806067c28 */ /* 0x001fce0008000000 */
[----:B----4-:R-:W0:Y:S01]  /*01d0*/  I2F.F64.U16 R8, R8 ;  /* 0x0000000800087312 */ /* 0x010e220000101800 */
[----:B------:R-:W-:Y:S01]  /*01e0*/  UMOV UR8, 0x1eb851ec ;  /* 0x1eb851ec00087882 */ /* 0x000fe20000000000 */
[----:B------:R-:W-:Y:S02]  /*01f0*/  UMOV UR9, 0x3fb1eb85 ;  /* 0x3fb1eb8500097882 */ /* 0x000fe40000000000 */
[----:B-1----:R-:W-:Y:S01]  /*0200*/  DFMA R4, R4, UR8, R6 ;  /* 0x0000000804047c2b */ /* 0x002fe20008000006 */
[----:B------:R-:W-:Y:S01]  /*0210*/  UMOV UR8, 0xae147ae1 ;  /* 0xae147ae100087882 */ /* 0x000fe20000000000 */
[----:B------:R-:W-:-:S06]  /*0220*/  UMOV UR9, 0x3fcae147 ;  /* 0x3fcae14700097882 */ /* 0x000fcc0000000000 */
[----:B0-----:R-:W-:-:S10]  /*0230*/  DFMA R4, R8, UR8, R4 ;  /* 0x0000000808047c2b */ /* 0x001fd40008000004 */
[----:B------:R-:W0:Y:S02]  /*0240*/  F2I.U32.F64.TRUNC R5, R4 ;  /* 0x0000000400057311 */ /* 0x000e24000030d000 */
[----:B0-----:R-:W-:Y:S01]  /*0250*/  STG.E.U8 desc[UR4][R2.64], R5 ;  /* 0x0000000502007986 */ /* 0x001fe2000c101104 */
[----:B------:R-:W-:Y:S05]  /*0260*/  EXIT ;  /* 0x000000000000794d */ /* 0x000fea0003800000 */
.L_x_8:
        /* <DEDUP_REMOVED lines=9> */
.L_x_11:


//--------------------- .nv.shared._Z5sobelPhS_ii --------------------------
	.section	.nv.shared._Z5sobelPhS_ii,"aw",@nobits
	.sectionflags	@""
.nv.shared._Z5sobelPhS_ii:
	.zero		1280


//--------------------- .nv.shared.reserved.0     --------------------------
	.section	.nv.shared.reserved.0,"aw",@nobits
	.weak		__nv_reservedSMEM_offset_0_alias
	.size		__nv_reservedSMEM_offset_0_alias, 0, 64
	.other		__nv_reservedSMEM_offset_0_alias,@"STO_CUDA_RESERVED_SHARED STV_DEFAULT"
__nv_reservedSMEM_offset_0_alias:
	.zero		0
	.zero		64


//--------------------- .nv.constant0._Z5sobelPhS_ii --------------------------
	.section	.nv.constant0._Z5sobelPhS_ii,"a",@progbits
	.sectionflags	@""
	.align	4
.nv.constant0._Z5sobelPhS_ii:
	.zero		920


//--------------------- .nv.constant0._Z12colorConvertPhS_ii --------------------------
	.section	.nv.constant0._Z12colorConvertPhS_ii,"a",@progbits
	.sectionflags	@""
	.align	4
.nv.constant0._Z12colorConvertPhS_ii:
	.zero		920


//--------------------- SYMBOLS --------------------------

	.type		.nv.reservedSmem.offset0,@object
	.size		.nv.reservedSmem.offset0,0x4
	.type		.nv.reservedSmem.cap,@object
	.size		.nv.reservedSmem.cap,0x4
